//
// Generated by NVIDIA NVVM Compiler
//
// Compiler Build ID: CL-36424714
// Cuda compilation tools, release 13.0, V13.0.88
// Based on NVVM 20.0.0
//

.version 9.0
.target sm_100
.address_size 64

	// .globl	_Z17run_life_one_stepPKiiiPi

.visible .entry _Z17run_life_one_stepPKiiiPi(
	.param .u64 .ptr .align 1 _Z17run_life_one_stepPKiiiPi_param_0,
	.param .u32 _Z17run_life_one_stepPKiiiPi_param_1,
	.param .u32 _Z17run_life_one_stepPKiiiPi_param_2,
	.param .u64 .ptr .align 1 _Z17run_life_one_stepPKiiiPi_param_3
)
{
	.reg .pred 	%p<6>;
	.reg .b32 	%r<54>;
	.reg .b64 	%rd<25>;

	ld.param.u64 	%rd4, [_Z17run_life_one_stepPKiiiPi_param_0];
	ld.param.u32 	%r11, [_Z17run_life_one_stepPKiiiPi_param_1];
	ld.param.u32 	%r12, [_Z17run_life_one_stepPKiiiPi_param_2];
	ld.param.u64 	%rd3, [_Z17run_life_one_stepPKiiiPi_param_3];
	cvta.to.global.u64 	%rd1, %rd4;
	mul.lo.s32 	%r1, %r12, %r11;
	mov.u32 	%r13, %ctaid.x;
	mov.u32 	%r2, %ntid.x;
	mov.u32 	%r14, %tid.x;
	mad.lo.s32 	%r52, %r13, %r2, %r14;
	setp.ge.s32 	%p1, %r52, %r1;
	@%p1 bra 	$L__BB0_7;
	sub.s32 	%r4, %r1, %r11;
	add.s32 	%r5, %r11, -1;
	mov.u32 	%r15, %nctaid.x;
	mul.lo.s32 	%r6, %r2, %r15;
	cvta.to.global.u64 	%rd2, %rd3;
$L__BB0_2:
	rem.s32 	%r18, %r52, %r11;
	sub.s32 	%r19, %r52, %r18;
	add.s32 	%r20, %r4, %r19;
	rem.s32 	%r21, %r20, %r1;
	add.s32 	%r22, %r19, %r11;
	rem.s32 	%r23, %r22, %r1;
	add.s32 	%r24, %r5, %r18;
	rem.s32 	%r25, %r24, %r11;
	add.s32 	%r26, %r18, 1;
	rem.s32 	%r27, %r26, %r11;
	add.s32 	%r28, %r25, %r21;
	mul.wide.s32 	%rd5, %r28, 4;
	add.s64 	%rd6, %rd1, %rd5;
	ld.global.u32 	%r29, [%rd6];
	add.s32 	%r30, %r21, %r18;
	mul.wide.s32 	%rd7, %r30, 4;
	add.s64 	%rd8, %rd1, %rd7;
	ld.global.u32 	%r31, [%rd8];
	add.s32 	%r32, %r31, %r29;
	add.s32 	%r33, %r27, %r21;
	mul.wide.s32 	%rd9, %r33, 4;
	add.s64 	%rd10, %rd1, %rd9;
	ld.global.u32 	%r34, [%rd10];
	add.s32 	%r35, %r32, %r34;
	add.s32 	%r36, %r25, %r19;
	mul.wide.s32 	%rd11, %r36, 4;
	add.s64 	%rd12, %rd1, %rd11;
	ld.global.u32 	%r37, [%rd12];
	add.s32 	%r38, %r35, %r37;
	add.s32 	%r39, %r27, %r19;
	mul.wide.s32 	%rd13, %r39, 4;
	add.s64 	%rd14, %rd1, %rd13;
	ld.global.u32 	%r40, [%rd14];
	add.s32 	%r41, %r38, %r40;
	add.s32 	%r42, %r25, %r23;
	mul.wide.s32 	%rd15, %r42, 4;
	add.s64 	%rd16, %rd1, %rd15;
	ld.global.u32 	%r43, [%rd16];
	add.s32 	%r44, %r41, %r43;
	add.s32 	%r45, %r23, %r18;
	mul.wide.s32 	%rd17, %r45, 4;
	add.s64 	%rd18, %rd1, %rd17;
	ld.global.u32 	%r46, [%rd18];
	add.s32 	%r47, %r44, %r46;
	add.s32 	%r48, %r27, %r23;
	mul.wide.s32 	%rd19, %r48, 4;
	add.s64 	%rd20, %rd1, %rd19;
	ld.global.u32 	%r49, [%rd20];
	add.s32 	%r17, %r47, %r49;
	mov.b32 	%r53, 1;
	setp.eq.s32 	%p2, %r17, 3;
	@%p2 bra 	$L__BB0_6;
	setp.ne.s32 	%p3, %r17, 2;
	@%p3 bra 	$L__BB0_5;
	mul.wide.s32 	%rd21, %r52, 4;
	add.s64 	%rd22, %rd1, %rd21;
	ld.global.u32 	%r50, [%rd22];
	setp.ne.s32 	%p4, %r50, 0;
	selp.u32 	%r53, 1, 0, %p4;
	bra.uni 	$L__BB0_6;
$L__BB0_5:
	mov.b32 	%r53, 0;
$L__BB0_6:
	mul.wide.s32 	%rd23, %r52, 4;
	add.s64 	%rd24, %rd2, %rd23;
	st.global.u32 	[%rd24], %r53;
	add.s32 	%r52, %r52, %r6;
	setp.lt.s32 	%p5, %r52, %r1;
	@%p5 bra 	$L__BB0_2;
$L__BB0_7:
	ret;

}


// ===== COMPILED SASS (sm_100) =====

	.target	sm_100

	.elftype	@"ET_EXEC"


//--------------------- .note.nv.tkinfo           --------------------------
	.section	.note.nv.tkinfo,"",@"SHT_NOTE"
	.sectionflags	@"SHF_NOTE_NV_TKINFO"
	.tkinfo
        /*0018*/ 	.word	0x00000002
        /*0030*/ 	.string	""
        /*0030*/ 	.string	"ptxas"
        /*0030*/ 	.string	"Cuda compilation tools, release 13.0, V13.0.88"
        /*0030*/ 	.string	"Build cuda_13.0.r13.0/compiler.36424714_0"
        /*0030*/ 	.string	"-arch sm_100 -m 64 "



//--------------------- .note.nv.cuinfo           --------------------------
	.section	.note.nv.cuinfo,"",@"SHT_NOTE"
	.sectionflags	@"SHF_NOTE_NV_CUINFO"
        /*0018*/ 	.short	0x0002
        /*001a*/ 	.short	0x0064
        /*001c*/ 	.short	0x0082
	.zero		2


//--------------------- .nv.info                  --------------------------
	.section	.nv.info,"",@"SHT_CUDA_INFO"
	.align	4


	//----- nvinfo : EIATTR_REGCOUNT
	.align		4
        /*0000*/ 	.byte	0x04, 0x2f
        /*0002*/ 	.short	(.L_1 - .L_0)
	.align		4
.L_0:
        /*0004*/ 	.word	index@(_Z17run_life_one_stepPKiiiPi)
        /*0008*/ 	.word	0x00000020


	//----- nvinfo : EIATTR_FRAME_SIZE
	.align		4
.L_1:
        /*000c*/ 	.byte	0x04, 0x11
        /*000e*/ 	.short	(.L_3 - .L_2)
	.align		4
.L_2:
        /*0010*/ 	.word	index@(_Z17run_life_one_stepPKiiiPi)
        /*0014*/ 	.word	0x00000000


	//----- nvinfo : EIATTR_MIN_STACK_SIZE
	.align		4
.L_3:
        /*0018*/ 	.byte	0x04, 0x12
        /*001a*/ 	.short	(.L_5 - .L_4)
	.align		4
.L_4:
        /*001c*/ 	.word	index@(_Z17run_life_one_stepPKiiiPi)
        /*0020*/ 	.word	0x00000000
.L_5:


//--------------------- .nv.compat                --------------------------
	.section	.nv.compat,"",@"SHT_CUDA_COMPAT_INFO"
	.align	4
        /*0000*/ 	.byte	0x02, 0x09, 0x00, 0x00, 0x02, 0x02, 0x01, 0x00, 0x02, 0x05, 0x05, 0x00, 0x03, 0x07, 0x01, 0x01
        /*0010*/ 	.byte	0x02, 0x03, 0x00, 0x00, 0x02, 0x06, 0x01, 0x00, 0x04, 0x0b, 0x08, 0x00, 0x09, 0x00, 0x00, 0x00
        /*0020*/ 	.byte	0x00, 0x00, 0x00, 0x00


//--------------------- .nv.info._Z17run_life_one_stepPKiiiPi --------------------------
	.section	.nv.info._Z17run_life_one_stepPKiiiPi,"",@"SHT_CUDA_INFO"
	.sectionflags	@""
	.align	4


	//----- nvinfo : EIATTR_CUDA_API_VERSION
	.align		4
        /*0000*/ 	.byte	0x04, 0x37
        /*0002*/ 	.short	(.L_7 - .L_6)
.L_6:
        /*0004*/ 	.word	0x00000082


	//----- nvinfo : EIATTR_KPARAM_INFO
	.align		4
.L_7:
        /*0008*/ 	.byte	0x04, 0x17
        /*000a*/ 	.short	(.L_9 - .L_8)
.L_8:
        /*000c*/ 	.word	0x00000000
        /*0010*/ 	.short	0x0003
        /*0012*/ 	.short	0x0010
        /*0014*/ 	.byte	0x00, 0xf5, 0x21, 0x00


	//----- nvinfo : EIATTR_KPARAM_INFO
	.align		4
.L_9:
        /*0018*/ 	.byte	0x04, 0x17
        /*001a*/ 	.short	(.L_11 - .L_10)
.L_10:
        /*001c*/ 	.word	0x00000000
        /*0020*/ 	.short	0x0002
        /*0022*/ 	.short	0x000c
        /*0024*/ 	.byte	0x00, 0xf0, 0x11, 0x00


	//----- nvinfo : EIATTR_KPARAM_INFO
	.align		4
.L_11:
        /*0028*/ 	.byte	0x04, 0x17
        /*002a*/ 	.short	(.L_13 - .L_12)
.L_12:
        /*002c*/ 	.word	0x00000000
        /*0030*/ 	.short	0x0001
        /*0032*/ 	.short	0x0008
        /*0034*/ 	.byte	0x00, 0xf0, 0x11, 0x00


	//----- nvinfo : EIATTR_KPARAM_INFO
	.align		4
.L_13:
        /*0038*/ 	.byte	0x04, 0x17
        /*003a*/ 	.short	(.L_15 - .L_14)
.L_14:
        /*003c*/ 	.word	0x00000000
        /*0040*/ 	.short	0x0000
        /*0042*/ 	.short	0x0000
        /*0044*/ 	.byte	0x00, 0xf5, 0x21, 0x00


	//----- nvinfo : EIATTR_SPARSE_MMA_MASK
	.align		4
.L_15:
        /*0048*/ 	.byte	0x03, 0x50
        /*004a*/ 	.short	0x0000


	//----- nvinfo : EIATTR_MAXREG_COUNT
	.align		4
        /*004c*/ 	.byte	0x03, 0x1b
        /*004e*/ 	.short	0x00ff


	//----- nvinfo : EIATTR_MERCURY_ISA_VERSION
	.align		4
        /*0050*/ 	.byte	0x03, 0x5f
        /*0052*/ 	.short	0x0101


	//----- nvinfo : EIATTR_VRC_CTA_INIT_COUNT
	.align		4
        /*0054*/ 	.byte	0x02, 0x4a
	.zero		1
	.zero		1


	//----- nvinfo : EIATTR_EXIT_INSTR_OFFSETS
	.align		4
        /*0058*/ 	.byte	0x04, 0x1c
        /*005a*/ 	.short	(.L_17 - .L_16)


	//   ....[0]....
.L_16:
        /*005c*/ 	.word	0x00000080


	//   ....[1]....
        /*0060*/ 	.word	0x000009e0


	//----- nvinfo : EIATTR_CRS_STACK_SIZE
	.align		4
.L_17:
        /*0064*/ 	.byte	0x04, 0x1e
        /*0066*/ 	.short	(.L_19 - .L_18)
.L_18:
        /*0068*/ 	.word	0x00000000


	//----- nvinfo : EIATTR_CBANK_PARAM_SIZE
	.align		4
.L_19:
        /*006c*/ 	.byte	0x03, 0x19
        /*006e*/ 	.short	0x0018


	//----- nvinfo : EIATTR_PARAM_CBANK
	.align		4
        /*0070*/ 	.byte	0x04, 0x0a
        /*0072*/ 	.short	(.L_21 - .L_20)
	.align		4
.L_20:
        /*0074*/ 	.word	index@(.nv.constant0._Z17run_life_one_stepPKiiiPi)
        /*0078*/ 	.short	0x0380
        /*007a*/ 	.short	0x0018


	//----- nvinfo : EIATTR_SW_WAR
	.align		4
.L_21:
        /*007c*/ 	.byte	0x04, 0x36
        /*007e*/ 	.short	(.L_23 - .L_22)
.L_22:
        /*0080*/ 	.word	0x00000008
.L_23:


//--------------------- .nv.callgraph             --------------------------
	.section	.nv.callgraph,"",@"SHT_CUDA_CALLGRAPH"
	.align	4
	.sectionentsize	8
	.align		4
        /*0000*/ 	.word	0x00000000
	.align		4
        /*0004*/ 	.word	0xffffffff
	.align		4
        /*0008*/ 	.word	0x00000000
	.align		4
        /*000c*/ 	.word	0xfffffffe
	.align		4
        /*0010*/ 	.word	0x00000000
	.align		4
        /*0014*/ 	.word	0xfffffffd
	.align		4
        /*0018*/ 	.word	0x00000000
	.align		4
        /*001c*/ 	.word	0xfffffffc


//--------------------- .text._Z17run_life_one_stepPKiiiPi --------------------------
	.section	.text._Z17run_life_one_stepPKiiiPi,"ax",@progbits
	.align	128
        .global         _Z17run_life_one_stepPKiiiPi
        .type           _Z17run_life_one_stepPKiiiPi,@function
        .size           _Z17run_life_one_stepPKiiiPi,(.L_x_5 - _Z17run_life_one_stepPKiiiPi)
        .other          _Z17run_life_one_stepPKiiiPi,@"STO_CUDA_ENTRY STV_DEFAULT"
_Z17run_life_one_stepPKiiiPi:
.text._Z17run_life_one_stepPKiiiPi:
[----:B------:R-:W-:Y:S01]  /*0000*/  LDC R1, c[0x0][0x37c] ;  /* 0x0000df00ff017b82 */ /* 0x000fe20000000800 */
[----:B------:R-:W0:Y:S07]  /*0010*/  S2R R23, SR_TID.X ;  /* 0x0000000000177919 */ /* 0x000e2e0000002100 */
[----:B------:R-:W0:Y:S08]  /*0020*/  S2UR UR4, SR_CTAID.X ;  /* 0x00000000000479c3 */ /* 0x000e300000002500 */
[----:B------:R-:W0:Y:S08]  /*0030*/  LDC R22, c[0x0][0x360] ;  /* 0x0000d800ff167b82 */ /* 0x000e300000000800 */
[----:B------:R-:W1:Y:S01]  /*0040*/  LDC.64 R6, c[0x0][0x388] ;  /* 0x0000e200ff067b82 */ /* 0x000e620000000a00 */
[----:B0-----:R-:W-:-:S02]  /*0050*/  IMAD R23, R22, UR4, R23 ;  /* 0x0000000416177c24 */ /* 0x001fc4000f8e0217 */
[----:B-1----:R-:W-:-:S05]  /*0060*/  IMAD R19, R7, R6, RZ ;  /* 0x0000000607137224 */ /* 0x002fca00078e02ff */
[----:B------:R-:W-:-:S13]  /*0070*/  ISETP.GE.AND P0, PT, R23, R19, PT ;  /* 0x000000131700720c */ /* 0x000fda0003f06270 */
[----:B------:R-:W-:Y:S05]  /*0080*/  @P0 EXIT ;  /* 0x000000000000094d */ /* 0x000fea0003800000 */
[----:B------:R-:W-:Y:S01]  /*0090*/  IABS R0, R6 ;  /* 0x0000000600007213 */ /* 0x000fe20000000000 */
[----:B------:R-:W0:Y:S01]  /*00a0*/  LDC R18, c[0x0][0x388] ;  /* 0x0000e200ff127b82 */ /* 0x000e220000000800 */
[----:B------:R-:W1:Y:S01]  /*00b0*/  LDCU UR4, c[0x0][0x370] ;  /* 0x00006e00ff0477ac */ /* 0x000e620008000800 */
[----:B------:R-:W-:Y:S01]  /*00c0*/  HFMA2 R20, -RZ, RZ, 0, 0 ;  /* 0x00000000ff147431 */ /* 0x000fe200000001ff */
[----:B------:R-:W2:Y:S01]  /*00d0*/  I2F.RP R7, R0 ;  /* 0x0000000000077306 */ /* 0x000ea20000209400 */
[----:B------:R-:W3:Y:S04]  /*00e0*/  LDCU.64 UR6, c[0x0][0x358] ;  /* 0x00006b00ff0677ac */ /* 0x000ee80008000a00 */
[----:B------:R-:W4:Y:S08]  /*00f0*/  LDC.64 R4, c[0x0][0x380] ;  /* 0x0000e000ff047b82 */ /* 0x000f300000000a00 */
[----:B------:R-:W0:Y:S01]  /*0100*/  LDC.64 R2, c[0x0][0x390] ;  /* 0x0000e400ff027b82 */ /* 0x000e220000000a00 */
[----:B--2---:R-:W2:Y:S01]  /*0110*/  MUFU.RCP R7, R7 ;  /* 0x0000000700077308 */ /* 0x004ea20000001000 */
[----:B-1----:R-:W-:-:S02]  /*0120*/  IMAD R22, R22, UR4, RZ ;  /* 0x0000000416167c24 */ /* 0x002fc4000f8e02ff */
[----:B--2---:R-:W-:-:S06]  /*0130*/  VIADD R21, R7, 0xffffffe ;  /* 0x0ffffffe07157836 */ /* 0x004fcc0000000000 */
[----:B------:R-:W1:Y:S02]  /*0140*/  F2I.FTZ.U32.TRUNC.NTZ R21, R21 ;  /* 0x0000001500157305 */ /* 0x000e64000021f000 */
[----:B-1----:R-:W-:-:S04]  /*0150*/  IMAD.MOV R9, RZ, RZ, -R21 ;  /* 0x000000ffff097224 */ /* 0x002fc800078e0a15 */
[----:B------:R-:W-:-:S04]  /*0160*/  IMAD R9, R9, R0, RZ ;  /* 0x0000000009097224 */ /* 0x000fc800078e02ff */
[----:B------:R-:W-:-:S04]  /*0170*/  IMAD.HI.U32 R20, R21, R9, R20 ;  /* 0x0000000915147227 */ /* 0x000fc800078e0014 */
[----:B0--34-:R-:W-:-:S07]  /*0180*/  IMAD.IADD R21, R19, 0x1, -R6 ;  /* 0x0000000113157824 */ /* 0x019fce00078e0a06 */
.L_x_3:
[----:B------:R-:W-:Y:S02]  /*0190*/  IABS R11, R23 ;  /* 0x00000017000b7213 */ /* 0x000fe40000000000 */
[----:B------:R-:W-:Y:S02]  /*01a0*/  IABS R9, R19 ;  /* 0x0000001300097213 */ /* 0x000fe40000000000 */
[----:B------:R-:W-:Y:S01]  /*01b0*/  IABS R10, R18 ;  /* 0x00000012000a7213 */ /* 0x000fe20000000000 */
[----:B------:R-:W-:Y:S01]  /*01c0*/  IMAD.HI.U32 R20, R20, R11, RZ ;  /* 0x0000000b14147227 */ /* 0x000fe200078e00ff */
[----:B------:R-:W0:Y:S01]  /*01d0*/  I2F.RP R8, R9 ;  /* 0x0000000900087306 */ /* 0x000e220000209400 */
[----:B------:R-:W-:Y:S02]  /*01e0*/  ISETP.GE.AND P2, PT, R23, RZ, PT ;  /* 0x000000ff1700720c */ /* 0x000fe40003f46270 */
[----:B------:R-:W-:Y:S01]  /*01f0*/  IMAD.MOV R20, RZ, RZ, -R20 ;  /* 0x000000ffff147224 */ /* 0x000fe200078e0a14 */
[----:B------:R-:W-:-:S03]  /*0200*/  ISETP.NE.AND P1, PT, R18, RZ, PT ;  /* 0x000000ff1200720c */ /* 0x000fc60003f25270 */
[----:B------:R-:W-:Y:S01]  /*0210*/  IMAD R11, R10, R20, R11 ;  /* 0x000000140a0b7224 */ /* 0x000fe200078e020b */
[----:B------:R-:W1:Y:S04]  /*0220*/  I2F.RP R14, R10 ;  /* 0x0000000a000e7306 */ /* 0x000e680000209400 */
[----:B------:R-:W-:-:S04]  /*0230*/  ISETP.GT.U32.AND P0, PT, R0, R11, PT ;  /* 0x0000000b0000720c */ /* 0x000fc80003f04070 */
[----:B0-----:R-:W0:Y:S08]  /*0240*/  MUFU.RCP R8, R8 ;  /* 0x0000000800087308 */ /* 0x001e300000001000 */
[----:B-1----:R-:W1:Y:S01]  /*0250*/  MUFU.RCP R14, R14 ;  /* 0x0000000e000e7308 */ /* 0x002e620000001000 */
[----:B------:R-:W-:-:S04]  /*0260*/  @!P0 IADD3 R11, PT, PT, R11, -R10, RZ ;  /* 0x8000000a0b0b8210 */ /* 0x000fc80007ffe0ff */
[----:B------:R-:W-:Y:S01]  /*0270*/  ISETP.GT.U32.AND P0, PT, R0, R11, PT ;  /* 0x0000000b0000720c */ /* 0x000fe20003f04070 */
[----:B0-----:R-:W-:-:S04]  /*0280*/  VIADD R12, R8, 0xffffffe ;  /* 0x0ffffffe080c7836 */ /* 0x001fc80000000000 */
[----:B------:R0:W2:Y:S01]  /*0290*/  F2I.FTZ.U32.TRUNC.NTZ R13, R12 ;  /* 0x0000000c000d7305 */ /* 0x0000a2000021f000 */
[----:B-1----:R-:W-:-:S07]  /*02a0*/  VIADD R6, R14, 0xffffffe ;  /* 0x0ffffffe0e067836 */ /* 0x002fce0000000000 */
[----:B------:R-:W-:Y:S01]  /*02b0*/  @!P0 IADD3 R11, PT, PT, R11, -R10, RZ ;  /* 0x8000000a0b0b8210 */ /* 0x000fe20007ffe0ff */
[----:B------:R1:W3:Y:S01]  /*02c0*/  F2I.FTZ.U32.TRUNC.NTZ R7, R6 ;  /* 0x0000000600077305 */ /* 0x0002e2000021f000 */
[----:B0-----:R-:W-:-:S03]  /*02d0*/  IMAD.MOV.U32 R12, RZ, RZ, RZ ;  /* 0x000000ffff0c7224 */ /* 0x001fc600078e00ff */
[----:B------:R-:W-:Y:S01]  /*02e0*/  IMAD.MOV.U32 R0, RZ, RZ, R11 ;  /* 0x000000ffff007224 */ /* 0x000fe200078e000b */
[----:B------:R-:W-:-:S03]  /*02f0*/  LOP3.LUT R11, RZ, R18, RZ, 0x33, !PT ;  /* 0x00000012ff0b7212 */ /* 0x000fc600078e33ff */
[----:B------:R-:W-:Y:S01]  /*0300*/  @!P2 IMAD.MOV R0, RZ, RZ, -R0 ;  /* 0x000000ffff00a224 */ /* 0x000fe200078e0a00 */
[----:B--2---:R-:W-:Y:S02]  /*0310*/  IADD3 R8, PT, PT, RZ, -R13, RZ ;  /* 0x8000000dff087210 */ /* 0x004fe40007ffe0ff */
[----:B-1----:R-:W-:Y:S02]  /*0320*/  IABS R6, R19 ;  /* 0x0000001300067213 */ /* 0x002fe40000000000 */
[----:B------:R-:W-:Y:S01]  /*0330*/  SEL R17, R11, R0, !P1 ;  /* 0x000000000b117207 */ /* 0x000fe20004800000 */
[----:B------:R-:W-:Y:S02]  /*0340*/  IMAD.MOV.U32 R0, RZ, RZ, R8 ;  /* 0x000000ffff007224 */ /* 0x000fe400078e0008 */
[----:B---3--:R-:W-:Y:S01]  /*0350*/  IMAD.MOV R25, RZ, RZ, -R7 ;  /* 0x000000ffff197224 */ /* 0x008fe200078e0a07 */
[C---:B------:R-:W-:Y:S01]  /*0360*/  IADD3 R8, PT, PT, -R17.reuse, R23, RZ ;  /* 0x0000001711087210 */ /* 0x040fe20007ffe1ff */
[----:B------:R-:W-:Y:S01]  /*0370*/  IMAD R15, R0, R9, RZ ;  /* 0x00000009000f7224 */ /* 0x000fe200078e02ff */
[----:B------:R-:W-:Y:S01]  /*0380*/  IADD3 R0, PT, PT, RZ, -R6, RZ ;  /* 0x80000006ff007210 */ /* 0x000fe20007ffe0ff */
[----:B------:R-:W-:Y:S01]  /*0390*/  IMAD.MOV.U32 R6, RZ, RZ, RZ ;  /* 0x000000ffff067224 */ /* 0x000fe200078e00ff */
[----:B------:R-:W-:Y:S01]  /*03a0*/  IADD3 R24, PT, PT, R17, -0x1, R18 ;  /* 0xffffffff11187810 */ /* 0x000fe20007ffe012 */
[----:B------:R-:W-:-:S02]  /*03b0*/  IMAD.IADD R14, R21, 0x1, R8 ;  /* 0x00000001150e7824 */ /* 0x000fc400078e0208 */
[----:B------:R-:W-:-:S03]  /*03c0*/  IMAD.HI.U32 R12, R13, R15, R12 ;  /* 0x0000000f0d0c7227 */ /* 0x000fc600078e000c */
[----:B------:R-:W-:Y:S01]  /*03d0*/  IABS R13, R14 ;  /* 0x0000000e000d7213 */ /* 0x000fe20000000000 */
[----:B------:R-:W-:Y:S01]  /*03e0*/  IMAD R15, R25, R10, RZ ;  /* 0x0000000a190f7224 */ /* 0x000fe200078e02ff */
[----:B------:R-:W-:Y:S01]  /*03f0*/  IADD3 R25, PT, PT, R17, 0x1, RZ ;  /* 0x0000000111197810 */ /* 0x000fe20007ffe0ff */
[----:B------:R-:W-:Y:S02]  /*0400*/  IMAD.IADD R16, R8, 0x1, R18 ;  /* 0x0000000108107824 */ /* 0x000fe400078e0212 */
[----:B------:R-:W-:Y:S01]  /*0410*/  IMAD.HI.U32 R20, R7, R15, R6 ;  /* 0x0000000f07147227 */ /* 0x000fe200078e0006 */
[----:B------:R-:W-:Y:S02]  /*0420*/  IABS R7, R24 ;  /* 0x0000001800077213 */ /* 0x000fe40000000000 */
[----:B------:R-:W-:Y:S01]  /*0430*/  IABS R15, R16 ;  /* 0x00000010000f7213 */ /* 0x000fe20000000000 */
[----:B------:R-:W-:Y:S01]  /*0440*/  IMAD.HI.U32 R6, R12, R13, RZ ;  /* 0x0000000d0c067227 */ /* 0x000fe200078e00ff */
[----:B------:R-:W-:-:S03]  /*0450*/  IABS R26, R25 ;  /* 0x00000019001a7213 */ /* 0x000fc60000000000 */
[----:B------:R-:W-:Y:S02]  /*0460*/  IMAD R6, R6, R0, R13 ;  /* 0x0000000006067224 */ /* 0x000fe400078e020d */
[----:B------:R-:W-:-:S03]  /*0470*/  IMAD.HI.U32 R12, R12, R15, RZ ;  /* 0x0000000f0c0c7227 */ /* 0x000fc600078e00ff */
[----:B------:R-:W-:Y:S01]  /*0480*/  ISETP.GT.U32.AND P0, PT, R9, R6, PT ;  /* 0x000000060900720c */ /* 0x000fe20003f04070 */
[----:B------:R-:W-:Y:S02]  /*0490*/  IMAD.MOV.U32 R13, RZ, RZ, R7 ;  /* 0x000000ffff0d7224 */ /* 0x000fe400078e0007 */
[----:B------:R-:W-:Y:S02]  /*04a0*/  IMAD.MOV.U32 R7, RZ, RZ, R26 ;  /* 0x000000ffff077224 */ /* 0x000fe400078e001a */
[----:B------:R-:W-:Y:S02]  /*04b0*/  IMAD R12, R12, R0, R15 ;  /* 0x000000000c0c7224 */ /* 0x000fe400078e020f */
[----:B------:R-:W-:-:S03]  /*04c0*/  IMAD.HI.U32 R0, R20, R13, RZ ;  /* 0x0000000d14007227 */ /* 0x000fc600078e00ff */
[----:B------:R-:W-:Y:S01]  /*04d0*/  ISETP.GT.U32.AND P2, PT, R9, R12, PT ;  /* 0x0000000c0900720c */ /* 0x000fe20003f44070 */
[----:B------:R-:W-:Y:S01]  /*04e0*/  IMAD.HI.U32 R15, R20, R7, RZ ;  /* 0x00000007140f7227 */ /* 0x000fe200078e00ff */
[----:B------:R-:W-:Y:S02]  /*04f0*/  IADD3 R0, PT, PT, -R0, RZ, RZ ;  /* 0x000000ff00007210 */ /* 0x000fe40007ffe1ff */
[----:B------:R-:W-:Y:S01]  /*0500*/  @!P0 IADD3 R6, PT, PT, R6, -R9, RZ ;  /* 0x8000000906068210 */ /* 0x000fe20007ffe0ff */
[----:B------:R-:W-:Y:S01]  /*0510*/  IMAD.MOV R15, RZ, RZ, -R15 ;  /* 0x000000ffff0f7224 */ /* 0x000fe200078e0a0f */
[----:B------:R-:W-:Y:S01]  /*0520*/  ISETP.GE.AND P0, PT, R14, RZ, PT ;  /* 0x000000ff0e00720c */ /* 0x000fe20003f06270 */
[C---:B------:R-:W-:Y:S02]  /*0530*/  IMAD R13, R10.reuse, R0, R13 ;  /* 0x000000000a0d7224 */ /* 0x040fe400078e020d */
[----:B------:R-:W-:Y:S01]  /*0540*/  IMAD R15, R10, R15, R7 ;  /* 0x0000000f0a0f7224 */ /* 0x000fe200078e0207 */
[----:B------:R-:W-:Y:S01]  /*0550*/  LOP3.LUT R7, RZ, R19, RZ, 0x33, !PT ;  /* 0x00000013ff077212 */ /* 0x000fe200078e33ff */
[----:B------:R-:W-:-:S02]  /*0560*/  IMAD.MOV.U32 R0, RZ, RZ, R10 ;  /* 0x000000ffff007224 */ /* 0x000fc400078e000a */
[----:B------:R-:W-:Y:S01]  /*0570*/  @!P2 IMAD.IADD R12, R12, 0x1, -R9 ;  /* 0x000000010c0ca824 */ /* 0x000fe200078e0a09 */
[C---:B------:R-:W-:Y:S02]  /*0580*/  ISETP.GT.U32.AND P2, PT, R9.reuse, R6, PT ;  /* 0x000000060900720c */ /* 0x040fe40003f44070 */
[C---:B------:R-:W-:Y:S02]  /*0590*/  ISETP.GT.U32.AND P3, PT, R0.reuse, R13, PT ;  /* 0x0000000d0000720c */ /* 0x040fe40003f64070 */
[----:B------:R-:W-:Y:S02]  /*05a0*/  ISETP.GT.U32.AND P4, PT, R0, R15, PT ;  /* 0x0000000f0000720c */ /* 0x000fe40003f84070 */
[----:B------:R-:W-:-:S07]  /*05b0*/  ISETP.GT.U32.AND P6, PT, R9, R12, PT ;  /* 0x0000000c0900720c */ /* 0x000fce0003fc4070 */
[--C-:B------:R-:W-:Y:S01]  /*05c0*/  @!P2 IMAD.IADD R6, R6, 0x1, -R9.reuse ;  /* 0x000000010606a824 */ /* 0x100fe200078e0a09 */
[----:B------:R-:W-:Y:S01]  /*05d0*/  ISETP.GE.AND P2, PT, R16, RZ, PT ;  /* 0x000000ff1000720c */ /* 0x000fe20003f46270 */
[----:B------:R-:W-:Y:S01]  /*05e0*/  @!P3 IMAD.IADD R13, R13, 0x1, -R10 ;  /* 0x000000010d0db824 */ /* 0x000fe200078e0a0a */
[----:B------:R-:W-:Y:S01]  /*05f0*/  ISETP.GE.AND P3, PT, R24, RZ, PT ;  /* 0x000000ff1800720c */ /* 0x000fe20003f66270 */
[----:B------:R-:W-:Y:S01]  /*0600*/  @!P0 IMAD.MOV R6, RZ, RZ, -R6 ;  /* 0x000000ffff068224 */ /* 0x000fe200078e0a06 */
[----:B------:R-:W-:Y:S01]  /*0610*/  @!P4 IADD3 R15, PT, PT, R15, -R10, RZ ;  /* 0x8000000a0f0fc210 */ /* 0x000fe20007ffe0ff */
[----:B------:R-:W-:Y:S01]  /*0620*/  @!P6 IMAD.IADD R12, R12, 0x1, -R9 ;  /* 0x000000010c0ce824 */ /* 0x000fe200078e0a09 */
[C---:B------:R-:W-:Y:S02]  /*0630*/  ISETP.GT.U32.AND P5, PT, R0.reuse, R13, PT ;  /* 0x0000000d0000720c */ /* 0x040fe40003fa4070 */
[----:B------:R-:W-:Y:S02]  /*0640*/  ISETP.GT.U32.AND P4, PT, R0, R15, PT ;  /* 0x0000000f0000720c */ /* 0x000fe40003f84070 */
[----:B------:R-:W-:-:S03]  /*0650*/  ISETP.GE.AND P6, PT, R25, RZ, PT ;  /* 0x000000ff1900720c */ /* 0x000fc60003fc6270 */
[----:B------:R-:W-:-:S06]  /*0660*/  @!P2 IMAD.MOV R12, RZ, RZ, -R12 ;  /* 0x000000ffff0ca224 */ /* 0x000fcc00078e0a0c */
[----:B------:R-:W-:Y:S02]  /*0670*/  @!P5 IADD3 R13, PT, PT, R13, -R10, RZ ;  /* 0x8000000a0d0dd210 */ /* 0x000fe40007ffe0ff */
[----:B------:R-:W-:Y:S01]  /*0680*/  @!P4 IMAD.IADD R15, R15, 0x1, -R10 ;  /* 0x000000010f0fc824 */ /* 0x000fe200078e0a0a */
[----:B------:R-:W-:Y:S02]  /*0690*/  ISETP.NE.AND P4, PT, R19, RZ, PT ;  /* 0x000000ff1300720c */ /* 0x000fe40003f85270 */
[----:B------:R-:W-:Y:S02]  /*06a0*/  @!P3 IADD3 R13, PT, PT, -R13, RZ, RZ ;  /* 0x000000ff0d0db210 */ /* 0x000fe40007ffe1ff */
[----:B------:R-:W-:Y:S02]  /*06b0*/  @!P6 IADD3 R15, PT, PT, -R15, RZ, RZ ;  /* 0x000000ff0f0fe210 */ /* 0x000fe40007ffe1ff */
[----:B------:R-:W-:Y:S02]  /*06c0*/  SEL R6, R7, R6, !P4 ;  /* 0x0000000607067207 */ /* 0x000fe40006000000 */
[----:B------:R-:W-:-:S02]  /*06d0*/  SEL R29, R11, R13, !P1 ;  /* 0x0000000d0b1d7207 */ /* 0x000fc40004800000 */
[----:B------:R-:W-:Y:S02]  /*06e0*/  SEL R27, R11, R15, !P1 ;  /* 0x0000000f0b1b7207 */ /* 0x000fe40004800000 */
[----:B------:R-:W-:Y:S01]  /*06f0*/  SEL R10, R7, R12, !P4 ;  /* 0x0000000c070a7207 */ /* 0x000fe20006000000 */
[C---:B------:R-:W-:Y:S01]  /*0700*/  IMAD.IADD R25, R6.reuse, 0x1, R29 ;  /* 0x0000000106197824 */ /* 0x040fe200078e021d */
[C---:B------:R-:W-:Y:S01]  /*0710*/  IADD3 R13, PT, PT, R17.reuse, R6, RZ ;  /* 0x00000006110d7210 */ /* 0x040fe20007ffe0ff */
[----:B------:R-:W-:Y:S01]  /*0720*/  IMAD.IADD R7, R6, 0x1, R27 ;  /* 0x0000000106077824 */ /* 0x000fe200078e021b */
[CC--:B------:R-:W-:Y:S01]  /*0730*/  IADD3 R11, PT, PT, R8.reuse, R27.reuse, RZ ;  /* 0x0000001b080b7210 */ /* 0x0c0fe20007ffe0ff */
[----:B------:R-:W-:Y:S01]  /*0740*/  IMAD.IADD R9, R8, 0x1, R29 ;  /* 0x0000000108097824 */ /* 0x000fe200078e021d */
[----:B------:R-:W-:Y:S01]  /*0750*/  IADD3 R17, PT, PT, R17, R10, RZ ;  /* 0x0000000a11117210 */ /* 0x000fe20007ffe0ff */
[----:B------:R-:W-:Y:S01]  /*0760*/  IMAD.WIDE R24, R25, 0x4, R4 ;  /* 0x0000000419187825 */ /* 0x000fe200078e0204 */
[----:B------:R-:W-:-:S03]  /*0770*/  IADD3 R27, PT, PT, R10, R27, RZ ;  /* 0x0000001b0a1b7210 */ /* 0x000fc60007ffe0ff */
[--C-:B------:R-:W-:Y:S02]  /*0780*/  IMAD.WIDE R12, R13, 0x4, R4.reuse ;  /* 0x000000040d0c7825 */ /* 0x100fe400078e0204 */
[----:B------:R-:W2:Y:S02]  /*0790*/  LDG.E R24, desc[UR6][R24.64] ;  /* 0x0000000618187981 */ /* 0x000ea4000c1e1900 */
[----:B------:R-:W-:Y:S02]  /*07a0*/  IMAD.WIDE R6, R7, 0x4, R4 ;  /* 0x0000000407067825 */ /* 0x000fe400078e0204 */
[----:B------:R-:W2:Y:S02]  /*07b0*/  LDG.E R13, desc[UR6][R12.64] ;  /* 0x000000060c0d7981 */ /* 0x000ea4000c1e1900 */
[----:B------:R-:W-:Y:S02]  /*07c0*/  IMAD.IADD R15, R10, 0x1, R29 ;  /* 0x000000010a0f7824 */ /* 0x000fe400078e021d */
[--C-:B------:R-:W-:Y:S01]  /*07d0*/  IMAD.WIDE R8, R9, 0x4, R4.reuse ;  /* 0x0000000409087825 */ /* 0x100fe200078e0204 */
[----:B------:R-:W2:Y:S03]  /*07e0*/  LDG.E R6, desc[UR6][R6.64] ;  /* 0x0000000606067981 */ /* 0x000ea6000c1e1900 */
[----:B------:R-:W-:-:S02]  /*07f0*/  IMAD.WIDE R10, R11, 0x4, R4 ;  /* 0x000000040b0a7825 */ /* 0x000fc400078e0204 */
[----:B------:R0:W3:Y:S02]  /*0800*/  LDG.E R8, desc[UR6][R8.64] ;  /* 0x0000000608087981 */ /* 0x0000e4000c1e1900 */
[--C-:B------:R-:W-:Y:S02]  /*0810*/  IMAD.WIDE R14, R15, 0x4, R4.reuse ;  /* 0x000000040f0e7825 */ /* 0x100fe400078e0204 */
[----:B------:R-:W3:Y:S02]  /*0820*/  LDG.E R10, desc[UR6][R10.64] ;  /* 0x000000060a0a7981 */ /* 0x000ee4000c1e1900 */
[--C-:B------:R-:W-:Y:S02]  /*0830*/  IMAD.WIDE R16, R17, 0x4, R4.reuse ;  /* 0x0000000411107825 */ /* 0x100fe400078e0204 */
[----:B------:R-:W4:Y:S02]  /*0840*/  LDG.E R14, desc[UR6][R14.64] ;  /* 0x000000060e0e7981 */ /* 0x000f24000c1e1900 */
[----:B------:R-:W-:-:S02]  /*0850*/  IMAD.WIDE R26, R27, 0x4, R4 ;  /* 0x000000041b1a7825 */ /* 0x000fc400078e0204 */
[----:B------:R-:W4:Y:S04]  /*0860*/  LDG.E R16, desc[UR6][R16.64] ;  /* 0x0000000610107981 */ /* 0x000f28000c1e1900 */
[----:B------:R-:W5:Y:S01]  /*0870*/  LDG.E R26, desc[UR6][R26.64] ;  /* 0x000000061a1a7981 */ /* 0x000f62000c1e1900 */
[----:B------:R-:W-:Y:S01]  /*0880*/  BSSY.RECONVERGENT B0, `(.L_x_0) ;  /* 0x0000010000007945 */ /* 0x000fe20003800200 */
[----:B0-----:R-:W-:Y:S02]  /*0890*/  MOV R9, 0x1 ;  /* 0x0000000100097802 */ /* 0x001fe40000000f00 */
[----:B--2---:R-:W-:-:S04]  /*08a0*/  IADD3 R13, PT, PT, R6, R13, R24 ;  /* 0x0000000d060d7210 */ /* 0x004fc80007ffe018 */
[----:B---3--:R-:W-:-:S04]  /*08b0*/  IADD3 R13, PT, PT, R10, R13, R8 ;  /* 0x0000000d0a0d7210 */ /* 0x008fc80007ffe008 */
[----:B----4-:R-:W-:-:S05]  /*08c0*/  IADD3 R13, PT, PT, R16, R13, R14 ;  /* 0x0000000d100d7210 */ /* 0x010fca0007ffe00e */
[----:B-----5:R-:W-:-:S05]  /*08d0*/  IMAD.IADD R13, R13, 0x1, R26 ;  /* 0x000000010d0d7824 */ /* 0x020fca00078e021a */
[----:B------:R-:W-:-:S13]  /*08e0*/  ISETP.NE.AND P0, PT, R13, 0x3, PT ;  /* 0x000000030d00780c */ /* 0x000fda0003f05270 */
[----:B------:R-:W-:Y:S05]  /*08f0*/  @!P0 BRA `(.L_x_1) ;  /* 0x0000000000208947 */ /* 0x000fea0003800000 */
[----:B------:R-:W-:-:S13]  /*0900*/  ISETP.NE.AND P0, PT, R13, 0x2, PT ;  /* 0x000000020d00780c */ /* 0x000fda0003f05270 */
[----:B------:R-:W-:Y:S05]  /*0910*/  @P0 BRA `(.L_x_2) ;  /* 0x0000000000140947 */ /* 0x000fea0003800000 */
[----:B------:R-:W-:-:S06]  /*0920*/  IMAD.WIDE R6, R23, 0x4, R4 ;  /* 0x0000000417067825 */ /* 0x000fcc00078e0204 */
[----:B------:R-:W2:Y:S02]  /*0930*/  LDG.E R6, desc[UR6][R6.64] ;  /* 0x0000000606067981 */ /* 0x000ea4000c1e1900 */
[----:B--2---:R-:W-:-:S04]  /*0940*/  ISETP.NE.AND P0, PT, R6, RZ, PT ;  /* 0x000000ff0600720c */ /* 0x004fc80003f05270 */
[----:B------:R-:W-:Y:S01]  /*0950*/  SEL R9, RZ, 0x1, !P0 ;  /* 0x00000001ff097807 */ /* 0x000fe20004000000 */
[----:B------:R-:W-:Y:S08]  /*0960*/  BRA `(.L_x_1) ;  /* 0x0000000000047947 */ /* 0x000ff00003800000 */
.L_x_2:
[----:B------:R-:W-:-:S07]  /*0970*/  IMAD.MOV.U32 R9, RZ, RZ, RZ ;  /* 0x000000ffff097224 */ /* 0x000fce00078e00ff */
.L_x_1:
[----:B------:R-:W-:Y:S05]  /*0980*/  BSYNC.RECONVERGENT B0 ;  /* 0x0000000000007941 */ /* 0x000fea0003800200 */
.L_x_0:
[----:B------:R-:W-:Y:S01]  /*0990*/  IMAD.WIDE R6, R23, 0x4, R2 ;  /* 0x0000000417067825 */ /* 0x000fe200078e0202 */
[----:B------:R-:W-:-:S04]  /*09a0*/  IADD3 R23, PT, PT, R22, R23, RZ ;  /* 0x0000001716177210 */ /* 0x000fc80007ffe0ff */
[----:B------:R0:W-:Y:S01]  /*09b0*/  STG.E desc[UR6][R6.64], R9 ;  /* 0x0000000906007986 */ /* 0x0001e2000c101906 */
[----:B------:R-:W-:-:S13]  /*09c0*/  ISETP.GE.AND P0, PT, R23, R19, PT ;  /* 0x000000131700720c */ /* 0x000fda0003f06270 */
[----:B0-----:R-:W-:Y:S05]  /*09d0*/  @!P0 BRA `(.L_x_3) ;  /* 0xfffffff400ec8947 */ /* 0x001fea000383ffff */
[----:B------:R-:W-:Y:S05]  /*09e0*/  EXIT ;  /* 0x000000000000794d */ /* 0x000fea0003800000 */
.L_x_4:
[----:B------:R-:W-:-:S00]  /*09f0*/  BRA `(.L_x_4) ;  /* 0xfffffffc00fc7947 */ /* 0x000fc0000383ffff */
[----:B------:R-:W-:-:S00]  /*0a00*/  NOP ;  /* 0x0000000000007918 */ /* 0x000fc00000000000 */
[----:B------:R-:W-:-:S00]  /*0a10*/  NOP ;  /* 0x0000000000007918 */ /* 0x000fc00000000000 */
[----:B------:R-:W-:-:S00]  /*0a20*/  NOP ;  /* 0x0000000000007918 */ /* 0x000fc00000000000 */
[----:B------:R-:W-:-:S00]  /*0a30*/  NOP ;  /* 0x0000000000007918 */ /* 0x000fc00000000000 */
[----:B------:R-:W-:-:S00]  /*0a40*/  NOP ;  /* 0x0000000000007918 */ /* 0x000fc00000000000 */
[----:B------:R-:W-:-:S00]  /*0a50*/  NOP ;  /* 0x0000000000007918 */ /* 0x000fc00000000000 */
[----:B------:R-:W-:-:S00]  /*0a60*/  NOP ;  /* 0x0000000000007918 */ /* 0x000fc00000000000 */
[----:B------:R-:W-:-:S00]  /*0a70*/  NOP ;  /* 0x0000000000007918 */ /* 0x000fc00000000000 */
.L_x_5:


//--------------------- .nv.shared.reserved.0     --------------------------
	.section	.nv.shared.reserved.0,"aw",@nobits
	.weak		__nv_reservedSMEM_offset_0_alias
	.size		__nv_reservedSMEM_offset_0_alias, 0, 64
	.other		__nv_reservedSMEM_offset_0_alias,@"STO_CUDA_RESERVED_SHARED STV_DEFAULT"
__nv_reservedSMEM_offset_0_alias:
	.zero		0
	.zero		64


//--------------------- .nv.constant0._Z17run_life_one_stepPKiiiPi --------------------------
	.section	.nv.constant0._Z17run_life_one_stepPKiiiPi,"a",@progbits
	.sectionflags	@""
	.align	4
.nv.constant0._Z17run_life_one_stepPKiiiPi:
	.zero		920


//--------------------- SYMBOLS --------------------------

	.type		.nv.reservedSmem.offset0,@object
	.size		.nv.reservedSmem.offset0,0x4
